//
// Generated by NVIDIA NVVM Compiler
//
// Compiler Build ID: CL-36424714
// Cuda compilation tools, release 13.0, V13.0.88
// Based on NVVM 20.0.0
//

.version 9.0
.target sm_100
.address_size 64

	// .globl	_Z9helloCUDAv
.extern .func  (.param .b32 func_retval0) vprintf
(
	.param .b64 vprintf_param_0,
	.param .b64 vprintf_param_1
)
;
.global .align 1 .b8 $str[43] = {72, 101, 108, 108, 111, 32, 102, 114, 111, 109, 32, 116, 104, 114, 101, 97, 100, 32, 40, 37, 100, 44, 32, 37, 100, 41, 32, 98, 108, 111, 99, 107, 32, 40, 37, 100, 44, 32, 37, 100, 41, 10};

.visible .entry _Z9helloCUDAv()
{
	.local .align 16 .b8 	__local_depot0[16];
	.reg .b64 	%SP;
	.reg .b64 	%SPL;
	.reg .b32 	%r<7>;
	.reg .b64 	%rd<5>;

	mov.u64 	%SPL, __local_depot0;
	cvta.local.u64 	%SP, %SPL;
	add.u64 	%rd1, %SP, 0;
	add.u64 	%rd2, %SPL, 0;
	mov.u32 	%r1, %tid.x;
	mov.u32 	%r2, %tid.y;
	mov.u32 	%r3, %ctaid.x;
	mov.u32 	%r4, %ctaid.y;
	st.local.v4.u32 	[%rd2], {%r1, %r2, %r3, %r4};
	mov.u64 	%rd3, $str;
	cvta.global.u64 	%rd4, %rd3;
	{ // callseq 0, 0
	.param .b64 param0;
	st.param.b64 	[param0], %rd4;
	.param .b64 param1;
	st.param.b64 	[param1], %rd1;
	.param .b32 retval0;
	call.uni (retval0), 
	vprintf, 
	(
	param0, 
	param1
	);
	ld.param.b32 	%r5, [retval0];
	} // callseq 0
	ret;

}


// ===== COMPILED SASS (sm_100) =====

	.target	sm_100

	.elftype	@"ET_EXEC"


//--------------------- .note.nv.tkinfo           --------------------------
	.section	.note.nv.tkinfo,"",@"SHT_NOTE"
	.sectionflags	@"SHF_NOTE_NV_TKINFO"
	.tkinfo
        /*0018*/ 	.word	0x00000002
        /*0030*/ 	.string	""
        /*0030*/ 	.string	"ptxas"
        /*0030*/ 	.string	"Cuda compilation tools, release 13.0, V13.0.88"
        /*0030*/ 	.string	"Build cuda_13.0.r13.0/compiler.36424714_0"
        /*0030*/ 	.string	"-arch sm_100 -m 64 "



//--------------------- .note.nv.cuinfo           --------------------------
	.section	.note.nv.cuinfo,"",@"SHT_NOTE"
	.sectionflags	@"SHF_NOTE_NV_CUINFO"
        /*0018*/ 	.short	0x0002
        /*001a*/ 	.short	0x0064
        /*001c*/ 	.short	0x0082
	.zero		2


//--------------------- .nv.info                  --------------------------
	.section	.nv.info,"",@"SHT_CUDA_INFO"
	.align	4


	//----- nvinfo : EIATTR_REGCOUNT
	.align		4
        /*0000*/ 	.byte	0x04, 0x2f
        /*0002*/ 	.short	(.L_2 - .L_1)
	.align		4
.L_1:
        /*0004*/ 	.word	index@(_Z9helloCUDAv)
        /*0008*/ 	.word	0x00000018


	//----- nvinfo : EIATTR_FRAME_SIZE
	.align		4
.L_2:
        /*000c*/ 	.byte	0x04, 0x11
        /*000e*/ 	.short	(.L_4 - .L_3)
	.align		4
.L_3:
        /*0010*/ 	.word	index@(_Z9helloCUDAv)
        /*0014*/ 	.word	0x00000010


	//----- nvinfo : EIATTR_MIN_STACK_SIZE
	.align		4
.L_4:
        /*0018*/ 	.byte	0x04, 0x12
        /*001a*/ 	.short	(.L_6 - .L_5)
	.align		4
.L_5:
        /*001c*/ 	.word	index@(_Z9helloCUDAv)
        /*0020*/ 	.word	0x00000010
.L_6:


//--------------------- .nv.compat                --------------------------
	.section	.nv.compat,"",@"SHT_CUDA_COMPAT_INFO"
	.align	4
        /*0000*/ 	.byte	0x02, 0x09, 0x00, 0x00, 0x02, 0x02, 0x01, 0x00, 0x02, 0x05, 0x05, 0x00, 0x03, 0x07, 0x01, 0x01
        /*0010*/ 	.byte	0x02, 0x03, 0x00, 0x00, 0x02, 0x06, 0x01, 0x00, 0x04, 0x0b, 0x08, 0x00, 0x09, 0x00, 0x00, 0x00
        /*0020*/ 	.byte	0x00, 0x00, 0x00, 0x00


//--------------------- .nv.info._Z9helloCUDAv    --------------------------
	.section	.nv.info._Z9helloCUDAv,"",@"SHT_CUDA_INFO"
	.sectionflags	@""
	.align	4


	//----- nvinfo : EIATTR_CUDA_API_VERSION
	.align		4
        /*0000*/ 	.byte	0x04, 0x37
        /*0002*/ 	.short	(.L_8 - .L_7)
.L_7:
        /*0004*/ 	.word	0x00000082


	//----- nvinfo : EIATTR_SPARSE_MMA_MASK
	.align		4
.L_8:
        /*0008*/ 	.byte	0x03, 0x50
        /*000a*/ 	.short	0x0000


	//----- nvinfo : EIATTR_MAXREG_COUNT
	.align		4
        /*000c*/ 	.byte	0x03, 0x1b
        /*000e*/ 	.short	0x00ff


	//----- nvinfo : EIATTR_EXTERNS
	.align		4
        /*0010*/ 	.byte	0x04, 0x0f
        /*0012*/ 	.short	(.L_10 - .L_9)


	//   ....[0]....
	.align		4
.L_9:
        /*0014*/ 	.word	index@(vprintf)


	//----- nvinfo : EIATTR_MERCURY_ISA_VERSION
	.align		4
.L_10:
        /*0018*/ 	.byte	0x03, 0x5f
        /*001a*/ 	.short	0x0101


	//----- nvinfo : EIATTR_VRC_CTA_INIT_COUNT
	.align		4
        /*001c*/ 	.byte	0x02, 0x4a
	.zero		1
	.zero		1


	//----- nvinfo : EIATTR_SYSCALL_OFFSETS
	.align		4
        /*0020*/ 	.byte	0x04, 0x46
        /*0022*/ 	.short	(.L_12 - .L_11)


	//   ....[0]....
.L_11:
        /*0024*/ 	.word	0x00000110


	//----- nvinfo : EIATTR_EXIT_INSTR_OFFSETS
	.align		4
.L_12:
        /*0028*/ 	.byte	0x04, 0x1c
        /*002a*/ 	.short	(.L_14 - .L_13)


	//   ....[0]....
.L_13:
        /*002c*/ 	.word	0x00000120


	//----- nvinfo : EIATTR_SW_WAR
	.align		4
.L_14:
        /*0030*/ 	.byte	0x04, 0x36
        /*0032*/ 	.short	(.L_16 - .L_15)
.L_15:
        /*0034*/ 	.word	0x00000008
.L_16:


//--------------------- .nv.callgraph             --------------------------
	.section	.nv.callgraph,"",@"SHT_CUDA_CALLGRAPH"
	.align	4
	.sectionentsize	8
	.align		4
        /*0000*/ 	.word	0x00000000
	.align		4
        /*0004*/ 	.word	0xffffffff
	.align		4
        /*0008*/ 	.word	index@(_Z9helloCUDAv)
	.align		4
        /*000c*/ 	.word	index@(vprintf)
	.align		4
        /*0010*/ 	.word	0x00000000
	.align		4
        /*0014*/ 	.word	0xfffffffe
	.align		4
        /*0018*/ 	.word	0x00000000
	.align		4
        /*001c*/ 	.word	0xfffffffd
	.align		4
        /*0020*/ 	.word	0x00000000
	.align		4
        /*0024*/ 	.word	0xfffffffc


//--------------------- .nv.constant4             --------------------------
	.section	.nv.constant4,"a",@progbits
	.align	8
	.align		8
.nv.constant4:
        /*0000*/ 	.dword	vprintf
	.align		8
        /*0008*/ 	.dword	$str


//--------------------- .text._Z9helloCUDAv       --------------------------
	.section	.text._Z9helloCUDAv,"ax",@progbits
	.align	128
        .global         _Z9helloCUDAv
        .type           _Z9helloCUDAv,@function
        .size           _Z9helloCUDAv,(.L_x_2 - _Z9helloCUDAv)
        .other          _Z9helloCUDAv,@"STO_CUDA_ENTRY STV_DEFAULT"
_Z9helloCUDAv:
.text._Z9helloCUDAv:
[----:B------:R-:W0:Y:S01]  /*0000*/  LDC R1, c[0x0][0x37c] ;  /* 0x0000df00ff017b82 */ /* 0x000e220000000800 */
[----:B------:R-:W1:Y:S01]  /*0010*/  S2R R8, SR_TID.X ;  /* 0x0000000000087919 */ /* 0x000e620000002100 */
[----:B0-----:R-:W-:Y:S01]  /*0020*/  VIADD R1, R1, 0xfffffff0 ;  /* 0xfffffff001017836 */ /* 0x001fe20000000000 */
[----:B------:R-:W-:Y:S01]  /*0030*/  MOV R0, 0x0 ;  /* 0x0000000000007802 */ /* 0x000fe20000000f00 */
[----:B------:R-:W0:Y:S01]  /*0040*/  LDCU UR4, c[0x0][0x2f8] ;  /* 0x00005f00ff0477ac */ /* 0x000e220008000800 */
[----:B------:R-:W1:Y:S03]  /*0050*/  S2R R9, SR_TID.Y ;  /* 0x0000000000097919 */ /* 0x000e660000002200 */
[----:B------:R2:W3:Y:S01]  /*0060*/  LDC.64 R2, c[0x4][R0] ;  /* 0x0100000000027b82 */ /* 0x0004e20000000a00 */
[----:B------:R-:W4:Y:S01]  /*0070*/  LDCU.64 UR6, c[0x4][0x8] ;  /* 0x01000100ff0677ac */ /* 0x000f220008000a00 */
[----:B------:R-:W1:Y:S01]  /*0080*/  S2R R10, SR_CTAID.X ;  /* 0x00000000000a7919 */ /* 0x000e620000002500 */
[----:B------:R-:W5:Y:S01]  /*0090*/  LDCU UR5, c[0x0][0x2fc] ;  /* 0x00005f80ff0577ac */ /* 0x000f620008000800 */
[----:B------:R-:W1:Y:S01]  /*00a0*/  S2R R11, SR_CTAID.Y ;  /* 0x00000000000b7919 */ /* 0x000e620000002600 */
[----:B0-----:R-:W-:Y:S01]  /*00b0*/  IADD3 R6, P0, PT, R1, UR4, RZ ;  /* 0x0000000401067c10 */ /* 0x001fe2000ff1e0ff */
[----:B----4-:R-:W-:Y:S01]  /*00c0*/  IMAD.U32 R4, RZ, RZ, UR6 ;  /* 0x00000006ff047e24 */ /* 0x010fe2000f8e00ff */
[----:B------:R-:W-:-:S03]  /*00d0*/  MOV R5, UR7 ;  /* 0x0000000700057c02 */ /* 0x000fc60008000f00 */
[----:B-----5:R-:W-:Y:S01]  /*00e0*/  IMAD.X R7, RZ, RZ, UR5, P0 ;  /* 0x00000005ff077e24 */ /* 0x020fe200080e06ff */
[----:B-1----:R2:W-:Y:S07]  /*00f0*/  STL.128 [R1], R8 ;  /* 0x0000000801007387 */ /* 0x0025ee0000100c00 */
[----:B------:R-:W-:-:S07]  /*0100*/  LEPC R20, `(.L_x_0) ;  /* 0x000000001014794e */ /* 0x000fce0000000000 */
[----:B--23--:R-:W-:Y:S05]  /*0110*/  CALL.ABS.NOINC R2 ;  /* 0x0000000002007343 */ /* 0x00cfea0003c00000 */
.L_x_0:
[----:B------:R-:W-:Y:S05]  /*0120*/  EXIT ;  /* 0x000000000000794d */ /* 0x000fea0003800000 */
.L_x_1:
[----:B------:R-:W-:-:S00]  /*0130*/  BRA `(.L_x_1) ;  /* 0xfffffffc00fc7947 */ /* 0x000fc0000383ffff */
[----:B------:R-:W-:-:S00]  /*0140*/  NOP ;  /* 0x0000000000007918 */ /* 0x000fc00000000000 */
        /* <DEDUP_REMOVED lines=11> */
.L_x_2:


//--------------------- .nv.global.init           --------------------------
	.section	.nv.global.init,"aw",@progbits
.nv.global.init:
	.type		$str,@object
	.size		$str,(.L_0 - $str)
$str:
        /*0000*/ 	.byte	0x48, 0x65, 0x6c, 0x6c, 0x6f, 0x20, 0x66, 0x72, 0x6f, 0x6d, 0x20, 0x74, 0x68, 0x72, 0x65, 0x61
        /*0010*/ 	.byte	0x64, 0x20, 0x28, 0x25, 0x64, 0x2c, 0x20, 0x25, 0x64, 0x29, 0x20, 0x62, 0x6c, 0x6f, 0x63, 0x6b
        /*0020*/ 	.byte	0x20, 0x28, 0x25, 0x64, 0x2c, 0x20, 0x25, 0x64, 0x29, 0x0a, 0x00
.L_0:


//--------------------- .nv.shared.reserved.0     --------------------------
	.section	.nv.shared.reserved.0,"aw",@nobits
	.weak		__nv_reservedSMEM_offset_0_alias
	.size		__nv_reservedSMEM_offset_0_alias, 0, 64
	.other		__nv_reservedSMEM_offset_0_alias,@"STO_CUDA_RESERVED_SHARED STV_DEFAULT"
__nv_reservedSMEM_offset_0_alias:
	.zero		0
	.zero		64


//--------------------- .nv.constant0._Z9helloCUDAv --------------------------
	.section	.nv.constant0._Z9helloCUDAv,"a",@progbits
	.sectionflags	@""
	.align	4
.nv.constant0._Z9helloCUDAv:
	.zero		896


//--------------------- SYMBOLS --------------------------

	.type		.nv.reservedSmem.offset0,@object
	.size		.nv.reservedSmem.offset0,0x4
	.type		vprintf,@function
